//
// Generated by NVIDIA NVVM Compiler
//
// Compiler Build ID: CL-36424714
// Cuda compilation tools, release 13.0, V13.0.88
// Based on NVVM 20.0.0
//

.version 9.0
.target sm_100
.address_size 64

	// .globl	calc_histogram_shared_kernel
// _ZZ28calc_histogram_shared_kernelE12block_hist_r has been demoted
// _ZZ28calc_histogram_shared_kernelE12block_hist_g has been demoted
// _ZZ28calc_histogram_shared_kernelE12block_hist_b has been demoted
// _ZZ28calc_histogram_shared_kernelE11local_max_r has been demoted
// _ZZ28calc_histogram_shared_kernelE11local_max_g has been demoted
// _ZZ28calc_histogram_shared_kernelE11local_max_b has been demoted

.visible .entry calc_histogram_shared_kernel(
	.param .u64 .ptr .align 1 calc_histogram_shared_kernel_param_0,
	.param .u64 calc_histogram_shared_kernel_param_1,
	.param .u32 calc_histogram_shared_kernel_param_2,
	.param .u32 calc_histogram_shared_kernel_param_3
)
{
	.reg .pred 	%p<20>;
	.reg .b32 	%r<151>;
	.reg .b32 	%f<12>;
	.reg .b64 	%rd<6>;
	// demoted variable
	.shared .align 4 .b8 _ZZ28calc_histogram_shared_kernelE12block_hist_r[4096];
	// demoted variable
	.shared .align 4 .b8 _ZZ28calc_histogram_shared_kernelE12block_hist_g[4096];
	// demoted variable
	.shared .align 4 .b8 _ZZ28calc_histogram_shared_kernelE12block_hist_b[4096];
	// demoted variable
	.shared .align 4 .b8 _ZZ28calc_histogram_shared_kernelE11local_max_r[4096];
	// demoted variable
	.shared .align 4 .b8 _ZZ28calc_histogram_shared_kernelE11local_max_g[4096];
	// demoted variable
	.shared .align 4 .b8 _ZZ28calc_histogram_shared_kernelE11local_max_b[4096];
	ld.param.u64 	%rd4, [calc_histogram_shared_kernel_param_0];
	ld.param.u64 	%rd3, [calc_histogram_shared_kernel_param_1];
	ld.param.u32 	%r16, [calc_histogram_shared_kernel_param_2];
	ld.param.u32 	%r17, [calc_histogram_shared_kernel_param_3];
	cvta.to.global.u64 	%rd1, %rd4;
	mov.u32 	%r1, %tid.x;
	mov.u32 	%r2, %tid.y;
	mov.u32 	%r3, %ntid.x;
	mad.lo.s32 	%r4, %r2, %r3, %r1;
	setp.gt.u32 	%p1, %r4, 1023;
	shl.b32 	%r18, %r4, 2;
	mov.u32 	%r19, _ZZ28calc_histogram_shared_kernelE12block_hist_r;
	add.s32 	%r5, %r19, %r18;
	mov.u32 	%r20, _ZZ28calc_histogram_shared_kernelE12block_hist_g;
	add.s32 	%r6, %r20, %r18;
	mov.u32 	%r21, _ZZ28calc_histogram_shared_kernelE12block_hist_b;
	add.s32 	%r7, %r21, %r18;
	@%p1 bra 	$L__BB0_2;
	mov.b32 	%r22, 0;
	st.shared.u32 	[%r5], %r22;
	st.shared.u32 	[%r6], %r22;
	st.shared.u32 	[%r7], %r22;
$L__BB0_2:
	bar.sync 	0;
	mov.u32 	%r23, %ctaid.x;
	mad.lo.s32 	%r8, %r23, %r3, %r1;
	mov.u32 	%r24, %ctaid.y;
	mov.u32 	%r25, %ntid.y;
	mad.lo.s32 	%r26, %r24, %r25, %r2;
	setp.ge.s32 	%p2, %r8, %r16;
	setp.ge.s32 	%p3, %r26, %r17;
	or.pred  	%p4, %p2, %p3;
	@%p4 bra 	$L__BB0_4;
	cvt.rn.f32.s32 	%f1, %r8;
	add.f32 	%f2, %f1, 0f3F000000;
	cvt.rn.f32.u32 	%f3, %r26;
	add.f32 	%f4, %f3, 0f3F000000;
	tex.2d.v4.f32.f32 	{%f5, %f6, %f7, %f8}, [%rd3, {%f2, %f4}];
	fma.rn.f32 	%f9, %f5, 0f447FC000, 0f3F000000;
	cvt.rzi.s32.f32 	%r27, %f9;
	min.s32 	%r28, %r27, 1023;
	fma.rn.f32 	%f10, %f6, 0f447FC000, 0f3F000000;
	cvt.rzi.s32.f32 	%r29, %f10;
	min.s32 	%r30, %r29, 1023;
	fma.rn.f32 	%f11, %f7, 0f447FC000, 0f3F000000;
	cvt.rzi.s32.f32 	%r31, %f11;
	min.s32 	%r32, %r31, 1023;
	shl.b32 	%r33, %r28, 2;
	add.s32 	%r35, %r19, %r33;
	atom.shared.add.u32 	%r36, [%r35], 1;
	shl.b32 	%r37, %r30, 2;
	add.s32 	%r39, %r20, %r37;
	atom.shared.add.u32 	%r40, [%r39], 1;
	shl.b32 	%r41, %r32, 2;
	add.s32 	%r43, %r21, %r41;
	atom.shared.add.u32 	%r44, [%r43], 1;
$L__BB0_4:
	setp.gt.u32 	%p5, %r4, 1023;
	bar.sync 	0;
	mov.u32 	%r46, _ZZ28calc_histogram_shared_kernelE11local_max_r;
	add.s32 	%r10, %r46, %r18;
	mov.u32 	%r47, _ZZ28calc_histogram_shared_kernelE11local_max_g;
	add.s32 	%r11, %r47, %r18;
	mov.u32 	%r48, _ZZ28calc_histogram_shared_kernelE11local_max_b;
	add.s32 	%r12, %r48, %r18;
	@%p5 bra 	$L__BB0_12;
	ld.shared.u32 	%r13, [%r5];
	ld.shared.u32 	%r14, [%r6];
	ld.shared.u32 	%r15, [%r7];
	setp.eq.s32 	%p6, %r13, 0;
	mul.wide.u32 	%rd5, %r4, 4;
	add.s64 	%rd2, %rd1, %rd5;
	@%p6 bra 	$L__BB0_7;
	atom.global.add.u32 	%r49, [%rd2], %r13;
$L__BB0_7:
	setp.eq.s32 	%p7, %r14, 0;
	@%p7 bra 	$L__BB0_9;
	atom.global.add.u32 	%r50, [%rd2+4096], %r14;
$L__BB0_9:
	setp.eq.s32 	%p8, %r15, 0;
	@%p8 bra 	$L__BB0_11;
	atom.global.add.u32 	%r51, [%rd2+8192], %r15;
$L__BB0_11:
	ld.global.u32 	%r52, [%rd2];
	st.shared.u32 	[%r10], %r52;
	ld.global.u32 	%r53, [%rd2+4096];
	st.shared.u32 	[%r11], %r53;
	ld.global.u32 	%r54, [%rd2+8192];
	st.shared.u32 	[%r12], %r54;
$L__BB0_12:
	bar.sync 	0;
	setp.gt.u32 	%p9, %r4, 511;
	@%p9 bra 	$L__BB0_14;
	ld.shared.u32 	%r55, [%r10];
	ld.shared.u32 	%r56, [%r10+2048];
	max.u32 	%r57, %r55, %r56;
	st.shared.u32 	[%r10], %r57;
	ld.shared.u32 	%r58, [%r11];
	ld.shared.u32 	%r59, [%r11+2048];
	max.u32 	%r60, %r58, %r59;
	st.shared.u32 	[%r11], %r60;
	ld.shared.u32 	%r61, [%r12];
	ld.shared.u32 	%r62, [%r12+2048];
	max.u32 	%r63, %r61, %r62;
	st.shared.u32 	[%r12], %r63;
$L__BB0_14:
	bar.sync 	0;
	setp.gt.u32 	%p10, %r4, 255;
	@%p10 bra 	$L__BB0_16;
	ld.shared.u32 	%r64, [%r10];
	ld.shared.u32 	%r65, [%r10+1024];
	max.u32 	%r66, %r64, %r65;
	st.shared.u32 	[%r10], %r66;
	ld.shared.u32 	%r67, [%r11];
	ld.shared.u32 	%r68, [%r11+1024];
	max.u32 	%r69, %r67, %r68;
	st.shared.u32 	[%r11], %r69;
	ld.shared.u32 	%r70, [%r12];
	ld.shared.u32 	%r71, [%r12+1024];
	max.u32 	%r72, %r70, %r71;
	st.shared.u32 	[%r12], %r72;
$L__BB0_16:
	bar.sync 	0;
	setp.gt.u32 	%p11, %r4, 127;
	@%p11 bra 	$L__BB0_18;
	ld.shared.u32 	%r73, [%r10];
	ld.shared.u32 	%r74, [%r10+512];
	max.u32 	%r75, %r73, %r74;
	st.shared.u32 	[%r10], %r75;
	ld.shared.u32 	%r76, [%r11];
	ld.shared.u32 	%r77, [%r11+512];
	max.u32 	%r78, %r76, %r77;
	st.shared.u32 	[%r11], %r78;
	ld.shared.u32 	%r79, [%r12];
	ld.shared.u32 	%r80, [%r12+512];
	max.u32 	%r81, %r79, %r80;
	st.shared.u32 	[%r12], %r81;
$L__BB0_18:
	bar.sync 	0;
	setp.gt.u32 	%p12, %r4, 63;
	@%p12 bra 	$L__BB0_20;
	ld.shared.u32 	%r82, [%r10];
	ld.shared.u32 	%r83, [%r10+256];
	max.u32 	%r84, %r82, %r83;
	st.shared.u32 	[%r10], %r84;
	ld.shared.u32 	%r85, [%r11];
	ld.shared.u32 	%r86, [%r11+256];
	max.u32 	%r87, %r85, %r86;
	st.shared.u32 	[%r11], %r87;
	ld.shared.u32 	%r88, [%r12];
	ld.shared.u32 	%r89, [%r12+256];
	max.u32 	%r90, %r88, %r89;
	st.shared.u32 	[%r12], %r90;
$L__BB0_20:
	bar.sync 	0;
	setp.gt.u32 	%p13, %r4, 31;
	@%p13 bra 	$L__BB0_22;
	ld.shared.u32 	%r91, [%r10];
	ld.shared.u32 	%r92, [%r10+128];
	max.u32 	%r93, %r91, %r92;
	st.shared.u32 	[%r10], %r93;
	ld.shared.u32 	%r94, [%r11];
	ld.shared.u32 	%r95, [%r11+128];
	max.u32 	%r96, %r94, %r95;
	st.shared.u32 	[%r11], %r96;
	ld.shared.u32 	%r97, [%r12];
	ld.shared.u32 	%r98, [%r12+128];
	max.u32 	%r99, %r97, %r98;
	st.shared.u32 	[%r12], %r99;
$L__BB0_22:
	bar.sync 	0;
	setp.gt.u32 	%p14, %r4, 15;
	@%p14 bra 	$L__BB0_24;
	ld.shared.u32 	%r100, [%r10];
	ld.shared.u32 	%r101, [%r10+64];
	max.u32 	%r102, %r100, %r101;
	st.shared.u32 	[%r10], %r102;
	ld.shared.u32 	%r103, [%r11];
	ld.shared.u32 	%r104, [%r11+64];
	max.u32 	%r105, %r103, %r104;
	st.shared.u32 	[%r11], %r105;
	ld.shared.u32 	%r106, [%r12];
	ld.shared.u32 	%r107, [%r12+64];
	max.u32 	%r108, %r106, %r107;
	st.shared.u32 	[%r12], %r108;
$L__BB0_24:
	bar.sync 	0;
	setp.gt.u32 	%p15, %r4, 7;
	@%p15 bra 	$L__BB0_26;
	ld.shared.u32 	%r109, [%r10];
	ld.shared.u32 	%r110, [%r10+32];
	max.u32 	%r111, %r109, %r110;
	st.shared.u32 	[%r10], %r111;
	ld.shared.u32 	%r112, [%r11];
	ld.shared.u32 	%r113, [%r11+32];
	max.u32 	%r114, %r112, %r113;
	st.shared.u32 	[%r11], %r114;
	ld.shared.u32 	%r115, [%r12];
	ld.shared.u32 	%r116, [%r12+32];
	max.u32 	%r117, %r115, %r116;
	st.shared.u32 	[%r12], %r117;
$L__BB0_26:
	bar.sync 	0;
	setp.gt.u32 	%p16, %r4, 3;
	@%p16 bra 	$L__BB0_28;
	ld.shared.u32 	%r118, [%r10];
	ld.shared.u32 	%r119, [%r10+16];
	max.u32 	%r120, %r118, %r119;
	st.shared.u32 	[%r10], %r120;
	ld.shared.u32 	%r121, [%r11];
	ld.shared.u32 	%r122, [%r11+16];
	max.u32 	%r123, %r121, %r122;
	st.shared.u32 	[%r11], %r123;
	ld.shared.u32 	%r124, [%r12];
	ld.shared.u32 	%r125, [%r12+16];
	max.u32 	%r126, %r124, %r125;
	st.shared.u32 	[%r12], %r126;
$L__BB0_28:
	bar.sync 	0;
	setp.gt.u32 	%p17, %r4, 1;
	@%p17 bra 	$L__BB0_30;
	ld.shared.u32 	%r127, [%r10];
	ld.shared.u32 	%r128, [%r10+8];
	max.u32 	%r129, %r127, %r128;
	st.shared.u32 	[%r10], %r129;
	ld.shared.u32 	%r130, [%r11];
	ld.shared.u32 	%r131, [%r11+8];
	max.u32 	%r132, %r130, %r131;
	st.shared.u32 	[%r11], %r132;
	ld.shared.u32 	%r133, [%r12];
	ld.shared.u32 	%r134, [%r12+8];
	max.u32 	%r135, %r133, %r134;
	st.shared.u32 	[%r12], %r135;
$L__BB0_30:
	bar.sync 	0;
	setp.ne.s32 	%p18, %r4, 0;
	@%p18 bra 	$L__BB0_32;
	ld.shared.u32 	%r136, [%r10];
	ld.shared.u32 	%r137, [_ZZ28calc_histogram_shared_kernelE11local_max_r+4];
	max.u32 	%r138, %r136, %r137;
	st.shared.u32 	[%r10], %r138;
	ld.shared.u32 	%r139, [%r11];
	ld.shared.u32 	%r140, [_ZZ28calc_histogram_shared_kernelE11local_max_g+4];
	max.u32 	%r141, %r139, %r140;
	st.shared.u32 	[%r11], %r141;
	ld.shared.u32 	%r142, [%r12];
	ld.shared.u32 	%r143, [_ZZ28calc_histogram_shared_kernelE11local_max_b+4];
	max.u32 	%r144, %r142, %r143;
	st.shared.u32 	[%r12], %r144;
$L__BB0_32:
	setp.ne.s32 	%p19, %r4, 0;
	bar.sync 	0;
	@%p19 bra 	$L__BB0_34;
	ld.shared.u32 	%r145, [_ZZ28calc_histogram_shared_kernelE11local_max_r];
	atom.global.max.u32 	%r146, [%rd1+12288], %r145;
	ld.shared.u32 	%r147, [_ZZ28calc_histogram_shared_kernelE11local_max_g];
	atom.global.max.u32 	%r148, [%rd1+12292], %r147;
	ld.shared.u32 	%r149, [_ZZ28calc_histogram_shared_kernelE11local_max_b];
	atom.global.max.u32 	%r150, [%rd1+12296], %r149;
$L__BB0_34:
	ret;

}


// ===== COMPILED SASS (sm_100) =====

	.target	sm_100

	.elftype	@"ET_EXEC"


//--------------------- .note.nv.tkinfo           --------------------------
	.section	.note.nv.tkinfo,"",@"SHT_NOTE"
	.sectionflags	@"SHF_NOTE_NV_TKINFO"
	.tkinfo
        /*0018*/ 	.word	0x00000002
        /*0030*/ 	.string	""
        /*0030*/ 	.string	"ptxas"
        /*0030*/ 	.string	"Cuda compilation tools, release 13.0, V13.0.88"
        /*0030*/ 	.string	"Build cuda_13.0.r13.0/compiler.36424714_0"
        /*0030*/ 	.string	"-arch sm_100 -m 64 "



//--------------------- .note.nv.cuinfo           --------------------------
	.section	.note.nv.cuinfo,"",@"SHT_NOTE"
	.sectionflags	@"SHF_NOTE_NV_CUINFO"
        /*0018*/ 	.short	0x0002
        /*001a*/ 	.short	0x0064
        /*001c*/ 	.short	0x0082
	.zero		2


//--------------------- .nv.info                  --------------------------
	.section	.nv.info,"",@"SHT_CUDA_INFO"
	.align	4


	//----- nvinfo : EIATTR_REGCOUNT
	.align		4
        /*0000*/ 	.byte	0x04, 0x2f
        /*0002*/ 	.short	(.L_1 - .L_0)
	.align		4
.L_0:
        /*0004*/ 	.word	index@(calc_histogram_shared_kernel)
        /*0008*/ 	.word	0x00000010


	//----- nvinfo : EIATTR_FRAME_SIZE
	.align		4
.L_1:
        /*000c*/ 	.byte	0x04, 0x11
        /*000e*/ 	.short	(.L_3 - .L_2)
	.align		4
.L_2:
        /*0010*/ 	.word	index@(calc_histogram_shared_kernel)
        /*0014*/ 	.word	0x00000000


	//----- nvinfo : EIATTR_MIN_STACK_SIZE
	.align		4
.L_3:
        /*0018*/ 	.byte	0x04, 0x12
        /*001a*/ 	.short	(.L_5 - .L_4)
	.align		4
.L_4:
        /*001c*/ 	.word	index@(calc_histogram_shared_kernel)
        /*0020*/ 	.word	0x00000000
.L_5:


//--------------------- .nv.compat                --------------------------
	.section	.nv.compat,"",@"SHT_CUDA_COMPAT_INFO"
	.align	4
        /*0000*/ 	.byte	0x02, 0x09, 0x00, 0x00, 0x02, 0x02, 0x02, 0x00, 0x02, 0x05, 0x05, 0x00, 0x03, 0x07, 0x01, 0x01
        /*0010*/ 	.byte	0x02, 0x03, 0x00, 0x00, 0x02, 0x06, 0x01, 0x00, 0x04, 0x0b, 0x08, 0x00, 0x09, 0x00, 0x00, 0x00
        /*0020*/ 	.byte	0x00, 0x00, 0x00, 0x00


//--------------------- .nv.info.calc_histogram_shared_kernel --------------------------
	.section	.nv.info.calc_histogram_shared_kernel,"",@"SHT_CUDA_INFO"
	.sectionflags	@""
	.align	4


	//----- nvinfo : EIATTR_CUDA_API_VERSION
	.align		4
        /*0000*/ 	.byte	0x04, 0x37
        /*0002*/ 	.short	(.L_7 - .L_6)
.L_6:
        /*0004*/ 	.word	0x00000082


	//----- nvinfo : EIATTR_KPARAM_INFO
	.align		4
.L_7:
        /*0008*/ 	.byte	0x04, 0x17
        /*000a*/ 	.short	(.L_9 - .L_8)
.L_8:
        /*000c*/ 	.word	0x00000000
        /*0010*/ 	.short	0x0003
        /*0012*/ 	.short	0x0014
        /*0014*/ 	.byte	0x00, 0xf0, 0x11, 0x00


	//----- nvinfo : EIATTR_KPARAM_INFO
	.align		4
.L_9:
        /*0018*/ 	.byte	0x04, 0x17
        /*001a*/ 	.short	(.L_11 - .L_10)
.L_10:
        /*001c*/ 	.word	0x00000000
        /*0020*/ 	.short	0x0002
        /*0022*/ 	.short	0x0010
        /*0024*/ 	.byte	0x00, 0xf0, 0x11, 0x00


	//----- nvinfo : EIATTR_KPARAM_INFO
	.align		4
.L_11:
        /*0028*/ 	.byte	0x04, 0x17
        /*002a*/ 	.short	(.L_13 - .L_12)
.L_12:
        /*002c*/ 	.word	0x00000000
        /*0030*/ 	.short	0x0001
        /*0032*/ 	.short	0x0008
        /*0034*/ 	.byte	0x00, 0xf0, 0x21, 0x00


	//----- nvinfo : EIATTR_KPARAM_INFO
	.align		4
.L_13:
        /*0038*/ 	.byte	0x04, 0x17
        /*003a*/ 	.short	(.L_15 - .L_14)
.L_14:
        /*003c*/ 	.word	0x00000000
        /*0040*/ 	.short	0x0000
        /*0042*/ 	.short	0x0000
        /*0044*/ 	.byte	0x00, 0xf5, 0x21, 0x00


	//----- nvinfo : EIATTR_SPARSE_MMA_MASK
	.align		4
.L_15:
        /*0048*/ 	.byte	0x03, 0x50
        /*004a*/ 	.short	0x0000


	//----- nvinfo : EIATTR_MAXREG_COUNT
	.align		4
        /*004c*/ 	.byte	0x03, 0x1b
        /*004e*/ 	.short	0x00ff


	//----- nvinfo : EIATTR_NUM_BARRIERS
	.align		4
        /*0050*/ 	.byte	0x02, 0x4c
        /*0052*/ 	.byte	0x01
	.zero		1


	//----- nvinfo : EIATTR_MERCURY_ISA_VERSION
	.align		4
        /*0054*/ 	.byte	0x03, 0x5f
        /*0056*/ 	.short	0x0101


	//----- nvinfo : EIATTR_VRC_CTA_INIT_COUNT
	.align		4
        /*0058*/ 	.byte	0x02, 0x4a
	.zero		1
	.zero		1


	//----- nvinfo : EIATTR_EXIT_INSTR_OFFSETS
	.align		4
        /*005c*/ 	.byte	0x04, 0x1c
        /*005e*/ 	.short	(.L_17 - .L_16)


	//   ....[0]....
.L_16:
        /*0060*/ 	.word	0x000010c0


	//   ....[1]....
        /*0064*/ 	.word	0x00001180


	//----- nvinfo : EIATTR_CRS_STACK_SIZE
	.align		4
.L_17:
        /*0068*/ 	.byte	0x04, 0x1e
        /*006a*/ 	.short	(.L_19 - .L_18)
.L_18:
        /*006c*/ 	.word	0x00000000


	//----- nvinfo : EIATTR_CBANK_PARAM_SIZE
	.align		4
.L_19:
        /*0070*/ 	.byte	0x03, 0x19
        /*0072*/ 	.short	0x0018


	//----- nvinfo : EIATTR_PARAM_CBANK
	.align		4
        /*0074*/ 	.byte	0x04, 0x0a
        /*0076*/ 	.short	(.L_21 - .L_20)
	.align		4
.L_20:
        /*0078*/ 	.word	index@(.nv.constant0.calc_histogram_shared_kernel)
        /*007c*/ 	.short	0x0380
        /*007e*/ 	.short	0x0018


	//----- nvinfo : EIATTR_SW_WAR
	.align		4
.L_21:
        /*0080*/ 	.byte	0x04, 0x36
        /*0082*/ 	.short	(.L_23 - .L_22)
.L_22:
        /*0084*/ 	.word	0x00000008
.L_23:


//--------------------- .nv.callgraph             --------------------------
	.section	.nv.callgraph,"",@"SHT_CUDA_CALLGRAPH"
	.align	4
	.sectionentsize	8
	.align		4
        /*0000*/ 	.word	0x00000000
	.align		4
        /*0004*/ 	.word	0xffffffff
	.align		4
        /*0008*/ 	.word	0x00000000
	.align		4
        /*000c*/ 	.word	0xfffffffe
	.align		4
        /*0010*/ 	.word	0x00000000
	.align		4
        /*0014*/ 	.word	0xfffffffd
	.align		4
        /*0018*/ 	.word	0x00000000
	.align		4
        /*001c*/ 	.word	0xfffffffc


//--------------------- .text.calc_histogram_shared_kernel --------------------------
	.section	.text.calc_histogram_shared_kernel,"ax",@progbits
	.align	128
        .global         calc_histogram_shared_kernel
        .type           calc_histogram_shared_kernel,@function
        .size           calc_histogram_shared_kernel,(.L_x_31 - calc_histogram_shared_kernel)
        .other          calc_histogram_shared_kernel,@"STO_CUDA_ENTRY STV_DEFAULT"
calc_histogram_shared_kernel:
.text.calc_histogram_shared_kernel:
[----:B------:R-:W-:Y:S01]  /*0000*/  LDC R1, c[0x0][0x37c] ;  /* 0x0000df00ff017b82 */ /* 0x000fe20000000800 */
[----:B------:R-:W0:Y:S01]  /*0010*/  S2R R3, SR_TID.X ;  /* 0x0000000000037919 */ /* 0x000e220000002100 */
[----:B------:R-:W0:Y:S06]  /*0020*/  LDCU UR7, c[0x0][0x360] ;  /* 0x00006c00ff0777ac */ /* 0x000e2c0008000800 */
[----:B------:R-:W1:Y:S01]  /*0030*/  S2UR UR5, SR_CTAID.Y ;  /* 0x00000000000579c3 */ /* 0x000e620000002600 */
[----:B------:R-:W-:Y:S01]  /*0040*/  BSSY.RECONVERGENT B0, `(.L_x_0) ;  /* 0x0000032000007945 */ /* 0x000fe20003800200 */
[----:B------:R-:W0:Y:S01]  /*0050*/  S2R R4, SR_TID.Y ;  /* 0x0000000000047919 */ /* 0x000e220000002200 */
[----:B------:R-:W2:Y:S01]  /*0060*/  LDCU.64 UR12, c[0x0][0x390] ;  /* 0x00007200ff0c77ac */ /* 0x000ea20008000a00 */
[----:B------:R-:W3:Y:S01]  /*0070*/  S2R R2, SR_CTAID.X ;  /* 0x0000000000027919 */ /* 0x000ee20000002500 */
[----:B------:R-:W-:-:S03]  /*0080*/  UMOV UR6, 0x400 ;  /* 0x0000040000067882 */ /* 0x000fc60000000000 */
[----:B------:R-:W1:Y:S01]  /*0090*/  LDC R5, c[0x0][0x364] ;  /* 0x0000d900ff057b82 */ /* 0x000e620000000800 */
[----:B------:R-:W-:-:S07]  /*00a0*/  UIADD3 UR4, UPT, UPT, UR6, 0x1000, URZ ;  /* 0x0000100006047890 */ /* 0x000fce000fffe0ff */
[----:B------:R-:W4:Y:S01]  /*00b0*/  S2UR UR9, SR_CgaCtaId ;  /* 0x00000000000979c3 */ /* 0x000f220000008800 */
[--C-:B0-----:R-:W-:Y:S02]  /*00c0*/  IMAD R0, R4, UR7, R3.reuse ;  /* 0x0000000704007c24 */ /* 0x101fe4000f8e0203 */
[----:B-1----:R-:W-:Y:S01]  /*00d0*/  IMAD R4, R5, UR5, R4 ;  /* 0x0000000505047c24 */ /* 0x002fe2000f8e0204 */
[----:B------:R-:W-:Y:S01]  /*00e0*/  UIADD3 UR5, UPT, UPT, UR6, 0x2000, URZ ;  /* 0x0000200006057890 */ /* 0x000fe2000fffe0ff */
[----:B---3--:R-:W-:Y:S01]  /*00f0*/  IMAD R3, R2, UR7, R3 ;  /* 0x0000000702037c24 */ /* 0x008fe2000f8e0203 */
[----:B------:R-:W-:Y:S01]  /*0100*/  ISETP.GT.U32.AND P1, PT, R0, 0x3ff, PT ;  /* 0x000003ff0000780c */ /* 0x000fe20003f24070 */
[----:B----4-:R-:W-:Y:S01]  /*0110*/  ULEA UR10, UR9, UR6, 0x18 ;  /* 0x00000006090a7291 */ /* 0x010fe2000f8ec0ff */
[----:B--2---:R-:W-:Y:S01]  /*0120*/  ISETP.GE.AND P0, PT, R4, UR13, PT ;  /* 0x0000000d04007c0c */ /* 0x004fe2000bf06270 */
[----:B------:R-:W-:Y:S02]  /*0130*/  ULEA UR7, UR9, UR4, 0x18 ;  /* 0x0000000409077291 */ /* 0x000fe4000f8ec0ff */
[----:B------:R-:W-:Y:S01]  /*0140*/  ULEA UR8, UR9, UR5, 0x18 ;  /* 0x0000000509087291 */ /* 0x000fe2000f8ec0ff */
[----:B------:R-:W-:-:S02]  /*0150*/  ISETP.GE.OR P0, PT, R3, UR12, P0 ;  /* 0x0000000c03007c0c */ /* 0x000fc40008706670 */
[C---:B------:R-:W-:Y:S02]  /*0160*/  LEA R7, R0.reuse, UR10, 0x2 ;  /* 0x0000000a00077c11 */ /* 0x040fe4000f8e10ff */
[C---:B------:R-:W-:Y:S02]  /*0170*/  LEA R6, R0.reuse, UR7, 0x2 ;  /* 0x0000000700067c11 */ /* 0x040fe4000f8e10ff */
[----:B------:R-:W-:Y:S01]  /*0180*/  LEA R2, R0, UR8, 0x2 ;  /* 0x0000000800027c11 */ /* 0x000fe2000f8e10ff */
[----:B------:R0:W-:Y:S04]  /*0190*/  @!P1 STS [R7], RZ ;  /* 0x000000ff07009388 */ /* 0x0001e80000000800 */
[----:B------:R0:W-:Y:S04]  /*01a0*/  @!P1 STS [R6], RZ ;  /* 0x000000ff06009388 */ /* 0x0001e80000000800 */
[----:B------:R0:W-:Y:S01]  /*01b0*/  @!P1 STS [R2], RZ ;  /* 0x000000ff02009388 */ /* 0x0001e20000000800 */
[----:B------:R-:W-:Y:S06]  /*01c0*/  BAR.SYNC.DEFER_BLOCKING 0x0 ;  /* 0x0000000000007b1d */ /* 0x000fec0000010000 */
[----:B------:R-:W-:Y:S05]  /*01d0*/  @P0 BRA `(.L_x_1) ;  /* 0x0000000000600947 */ /* 0x000fea0003800000 */
[----:B------:R-:W1:Y:S01]  /*01e0*/  LDCU UR4, c[0x0][0x388] ;  /* 0x00007100ff0477ac */ /* 0x000e620008000800 */
[----:B------:R-:W-:Y:S01]  /*01f0*/  I2FP.F32.S32 R3, R3 ;  /* 0x0000000300037245 */ /* 0x000fe20000201400 */
[----:B------:R-:W-:Y:S01]  /*0200*/  IMAD.MOV.U32 R13, RZ, RZ, -0x3e000000 ;  /* 0xc2000000ff0d7424 */ /* 0x000fe200078e00ff */
[----:B------:R-:W-:Y:S01]  /*0210*/  I2FP.F32.U32 R5, R4 ;  /* 0x0000000400057245 */ /* 0x000fe20000201000 */
[----:B------:R-:W-:Y:S02]  /*0220*/  UMOV UR5, URZ ;  /* 0x000000ff00057c82 */ /* 0x000fe40008000000 */
[----:B------:R-:W-:Y:S02]  /*0230*/  FADD R4, R3, 0.5 ;  /* 0x3f00000003047421 */ /* 0x000fe40000000000 */
[----:B------:R-:W-:-:S06]  /*0240*/  FADD R5, R5, 0.5 ;  /* 0x3f00000005057421 */ /* 0x000fcc0000000000 */
[----:B-1----:R-:W5:Y:S01]  /*0250*/  TEX.LL R3, R4, R4, R13, UR4, 2D, 0x7 ;  /* 0x28ff040d04047f60 */ /* 0x002f6200089e0703 */
[----:B------:R-:W-:-:S04]  /*0260*/  IMAD.MOV.U32 R10, RZ, RZ, 0x447fc000 ;  /* 0x447fc000ff0a7424 */ /* 0x000fc800078e00ff */
[-C--:B-----5:R-:W-:Y:S01]  /*0270*/  FFMA R8, R4, R10.reuse, 0.5 ;  /* 0x3f00000004087423 */ /* 0x0a0fe2000000000a */
[-C--:B------:R-:W-:Y:S01]  /*0280*/  FFMA R9, R5, R10.reuse, 0.5 ;  /* 0x3f00000005097423 */ /* 0x080fe2000000000a */
[----:B------:R-:W-:-:S04]  /*0290*/  FFMA R11, R3, R10, 0.5 ;  /* 0x3f000000030b7423 */ /* 0x000fc8000000000a */
[----:B------:R-:W1:Y:S08]  /*02a0*/  F2I.TRUNC.NTZ R8, R8 ;  /* 0x0000000800087305 */ /* 0x000e70000020f100 */
[----:B------:R-:W2:Y:S01]  /*02b0*/  F2I.TRUNC.NTZ R9, R9 ;  /* 0x0000000900097305 */ /* 0x000ea2000020f100 */
[----:B-1----:R-:W-:-:S07]  /*02c0*/  VIMNMX R3, PT, PT, R8, 0x3ff, PT ;  /* 0x000003ff08037848 */ /* 0x002fce0003fe0100 */
[----:B------:R-:W1:Y:S01]  /*02d0*/  F2I.TRUNC.NTZ R11, R11 ;  /* 0x0000000b000b7305 */ /* 0x000e62000020f100 */
[----:B------:R-:W-:Y:S02]  /*02e0*/  LEA R3, R3, UR10, 0x2 ;  /* 0x0000000a03037c11 */ /* 0x000fe4000f8e10ff */
[----:B--2---:R-:W-:-:S03]  /*02f0*/  VIMNMX R10, PT, PT, R9, 0x3ff, PT ;  /* 0x000003ff090a7848 */ /* 0x004fc60003fe0100 */
[----:B------:R2:W-:Y:S01]  /*0300*/  ATOMS.POPC.INC.32 RZ, [R3+URZ] ;  /* 0x0000000003ff7f8c */ /* 0x0005e2000d8000ff */
[----:B------:R-:W-:Y:S02]  /*0310*/  LEA R10, R10, UR7, 0x2 ;  /* 0x000000070a0a7c11 */ /* 0x000fe4000f8e10ff */
[----:B-1----:R-:W-:-:S03]  /*0320*/  VIMNMX R12, PT, PT, R11, 0x3ff, PT ;  /* 0x000003ff0b0c7848 */ /* 0x002fc60003fe0100 */
[----:B------:R2:W-:Y:S01]  /*0330*/  ATOMS.POPC.INC.32 RZ, [R10+URZ] ;  /* 0x000000000aff7f8c */ /* 0x0005e2000d8000ff */
[----:B------:R-:W-:-:S05]  /*0340*/  LEA R12, R12, UR8, 0x2 ;  /* 0x000000080c0c7c11 */ /* 0x000fca000f8e10ff */
[----:B------:R2:W-:Y:S02]  /*0350*/  ATOMS.POPC.INC.32 RZ, [R12+URZ] ;  /* 0x000000000cff7f8c */ /* 0x0005e4000d8000ff */
.L_x_1:
[----:B------:R-:W-:Y:S05]  /*0360*/  BSYNC.RECONVERGENT B0 ;  /* 0x0000000000007941 */ /* 0x000fea0003800200 */
.L_x_0:
[----:B------:R-:W-:Y:S01]  /*0370*/  UIADD3 UR4, UPT, UPT, UR6, 0x3000, URZ ;  /* 0x0000300006047890 */ /* 0x000fe2000fffe0ff */
[----:B------:R-:W-:Y:S01]  /*0380*/  BAR.SYNC.DEFER_BLOCKING 0x0 ;  /* 0x0000000000007b1d */ /* 0x000fe20000010000 */
[----:B------:R-:W-:Y:S02]  /*0390*/  UIADD3 UR5, UPT, UPT, UR6, 0x4000, URZ ;  /* 0x0000400006057890 */ /* 0x000fe4000fffe0ff */
[----:B------:R-:W-:Y:S02]  /*03a0*/  UIADD3 UR6, UPT, UPT, UR6, 0x5000, URZ ;  /* 0x0000500006067890 */ /* 0x000fe4000fffe0ff */
[----:B------:R-:W-:Y:S01]  /*03b0*/  ULEA UR4, UR9, UR4, 0x18 ;  /* 0x0000000409047291 */ /* 0x000fe2000f8ec0ff */
[----:B------:R-:W-:Y:S01]  /*03c0*/  BSSY.RECONVERGENT B0, `(.L_x_2) ;  /* 0x0000022000007945 */ /* 0x000fe20003800200 */
[----:B------:R-:W-:Y:S02]  /*03d0*/  ULEA UR5, UR9, UR5, 0x18 ;  /* 0x0000000509057291 */ /* 0x000fe4000f8ec0ff */
[----:B------:R-:W-:Y:S01]  /*03e0*/  ULEA UR6, UR9, UR6, 0x18 ;  /* 0x0000000609067291 */ /* 0x000fe2000f8ec0ff */
[----:B------:R-:W1:Y:S01]  /*03f0*/  LDCU.64 UR12, c[0x0][0x358] ;  /* 0x00006b00ff0c77ac */ /* 0x000e620008000a00 */
[----:B--2---:R-:W-:-:S02]  /*0400*/  LEA R3, R0, UR4, 0x2 ;  /* 0x0000000400037c11 */ /* 0x004fc4000f8e10ff */
[C---:B------:R-:W-:Y:S02]  /*0410*/  LEA R4, R0.reuse, UR5, 0x2 ;  /* 0x0000000500047c11 */ /* 0x040fe4000f8e10ff */
[----:B------:R-:W-:Y:S01]  /*0420*/  LEA R5, R0, UR6, 0x2 ;  /* 0x0000000600057c11 */ /* 0x000fe2000f8e10ff */
[----:B------:R-:W-:Y:S06]  /*0430*/  @P1 BRA `(.L_x_3) ;  /* 0x0000000000681947 */ /* 0x000fec0003800000 */
[----:B0-----:R-:W0:Y:S01]  /*0440*/  LDS R7, [R7] ;  /* 0x0000000007077984 */ /* 0x001e220000000800 */
[----:B------:R-:W2:Y:S01]  /*0450*/  LDC.64 R8, c[0x0][0x380] ;  /* 0x0000e000ff087b82 */ /* 0x000ea20000000a00 */
[----:B------:R-:W-:Y:S02]  /*0460*/  BSSY.RECONVERGENT B1, `(.L_x_4) ;  /* 0x0000009000017945 */ /* 0x000fe40003800200 */
[----:B------:R-:W3:Y:S04]  /*0470*/  LDS R11, [R6] ;  /* 0x00000000060b7984 */ /* 0x000ee80000000800 */
[----:B------:R-:W4:Y:S01]  /*0480*/  LDS R13, [R2] ;  /* 0x00000000020d7984 */ /* 0x000f220000000800 */
[----:B--2---:R-:W-:Y:S01]  /*0490*/  IMAD.WIDE.U32 R8, R0, 0x4, R8 ;  /* 0x0000000400087825 */ /* 0x004fe200078e0008 */
[----:B0-----:R-:W-:-:S02]  /*04a0*/  ISETP.NE.AND P0, PT, R7, RZ, PT ;  /* 0x000000ff0700720c */ /* 0x001fc40003f05270 */
[----:B---3--:R-:W-:Y:S02]  /*04b0*/  ISETP.NE.AND P1, PT, R11, RZ, PT ;  /* 0x000000ff0b00720c */ /* 0x008fe40003f25270 */
[----:B----4-:R-:W-:-:S09]  /*04c0*/  ISETP.NE.AND P2, PT, R13, RZ, PT ;  /* 0x000000ff0d00720c */ /* 0x010fd20003f45270 */
[----:B------:R-:W-:Y:S05]  /*04d0*/  @!P0 BRA `(.L_x_5) ;  /* 0x0000000000048947 */ /* 0x000fea0003800000 */
[----:B-1----:R0:W-:Y:S02]  /*04e0*/  REDG.E.ADD.STRONG.GPU desc[UR12][R8.64], R7 ;  /* 0x000000070800798e */ /* 0x0021e4000c12e10c */
.L_x_5:
[----:B-1----:R-:W-:Y:S05]  /*04f0*/  BSYNC.RECONVERGENT B1 ;  /* 0x0000000000017941 */ /* 0x002fea0003800200 */
.L_x_4:
[----:B------:R-:W-:Y:S04]  /*0500*/  BSSY.RECONVERGENT B1, `(.L_x_6) ;  /* 0x0000003000017945 */ /* 0x000fe80003800200 */
[----:B------:R-:W-:Y:S05]  /*0510*/  @!P1 BRA `(.L_x_7) ;  /* 0x0000000000049947 */ /* 0x000fea0003800000 */
[----:B------:R1:W-:Y:S02]  /*0520*/  REDG.E.ADD.STRONG.GPU desc[UR12][R8.64+0x1000], R11 ;  /* 0x0010000b0800798e */ /* 0x0003e4000c12e10c */
.L_x_7:
[----:B------:R-:W-:Y:S05]  /*0530*/  BSYNC.RECONVERGENT B1 ;  /* 0x0000000000017941 */ /* 0x000fea0003800200 */
.L_x_6:
[----:B------:R-:W-:Y:S04]  /*0540*/  BSSY.RECONVERGENT B1, `(.L_x_8) ;  /* 0x0000003000017945 */ /* 0x000fe80003800200 */
[----:B------:R-:W-:Y:S05]  /*0550*/  @!P2 BRA `(.L_x_9) ;  /* 0x000000000004a947 */ /* 0x000fea0003800000 */
[----:B------:R2:W-:Y:S02]  /*0560*/  REDG.E.ADD.STRONG.GPU desc[UR12][R8.64+0x2000], R13 ;  /* 0x0020000d0800798e */ /* 0x0005e4000c12e10c */
.L_x_9:
[----:B------:R-:W-:Y:S05]  /*0570*/  BSYNC.RECONVERGENT B1 ;  /* 0x0000000000017941 */ /* 0x000fea0003800200 */
.L_x_8:
[----:B------:R-:W3:Y:S04]  /*0580*/  LDG.E R2, desc[UR12][R8.64] ;  /* 0x0000000c08027981 */ /* 0x000ee8000c1e1900 */
[----:B0-----:R-:W4:Y:S04]  /*0590*/  LDG.E R7, desc[UR12][R8.64+0x1000] ;  /* 0x0010000c08077981 */ /* 0x001f28000c1e1900 */
[----:B------:R-:W2:Y:S04]  /*05a0*/  LDG.E R6, desc[UR12][R8.64+0x2000] ;  /* 0x0020000c08067981 */ /* 0x000ea8000c1e1900 */
[----:B---3--:R3:W-:Y:S04]  /*05b0*/  STS [R3], R2 ;  /* 0x0000000203007388 */ /* 0x0087e80000000800 */
[----:B----4-:R3:W-:Y:S04]  /*05c0*/  STS [R4], R7 ;  /* 0x0000000704007388 */ /* 0x0107e80000000800 */
[----:B--2---:R3:W-:Y:S02]  /*05d0*/  STS [R5], R6 ;  /* 0x0000000605007388 */ /* 0x0047e40000000800 */
.L_x_3:
[----:B-1----:R-:W-:Y:S05]  /*05e0*/  BSYNC.RECONVERGENT B0 ;  /* 0x0000000000007941 */ /* 0x002fea0003800200 */
.L_x_2:
[C---:B------:R-:W-:Y:S01]  /*05f0*/  ISETP.GT.U32.AND P0, PT, R0.reuse, 0x1ff, PT ;  /* 0x000001ff0000780c */ /* 0x040fe20003f04070 */
[----:B------:R-:W-:Y:S01]  /*0600*/  BAR.SYNC.DEFER_BLOCKING 0x0 ;  /* 0x0000000000007b1d */ /* 0x000fe20000010000 */
[C---:B------:R-:W-:Y:S02]  /*0610*/  ISETP.GT.U32.AND P1, PT, R0.reuse, 0x3f, PT ;  /* 0x0000003f0000780c */ /* 0x040fe40003f24070 */
[C---:B------:R-:W-:Y:S02]  /*0620*/  ISETP.GT.U32.AND P6, PT, R0.reuse, 0xff, PT ;  /* 0x000000ff0000780c */ /* 0x040fe40003fc4070 */
[----:B0--3--:R-:W-:Y:S01]  /*0630*/  P2R R2, PR, RZ, 0x2 ;  /* 0x00000002ff027803 */ /* 0x009fe20000000000 */
[----:B------:R-:W-:Y:S01]  /*0640*/  BSSY.RECONVERGENT B0, `(.L_x_10) ;  /* 0x0000013000007945 */ /* 0x000fe20003800200 */
[C---:B------:R-:W-:Y:S02]  /*0650*/  ISETP.GT.U32.AND P5, PT, R0.reuse, 0x7f, PT ;  /* 0x0000007f0000780c */ /* 0x040fe40003fa4070 */
[----:B------:R-:W-:-:S02]  /*0660*/  ISETP.GT.U32.AND P4, PT, R0, 0x1f, PT ;  /* 0x0000001f0000780c */ /* 0x000fc40003f84070 */
[C---:B------:R-:W-:Y:S02]  /*0670*/  ISETP.GT.U32.AND P3, PT, R0.reuse, 0xf, PT ;  /* 0x0000000f0000780c */ /* 0x040fe40003f64070 */
[C---:B------:R-:W-:Y:S02]  /*0680*/  ISETP.GT.U32.AND P2, PT, R0.reuse, 0x7, PT ;  /* 0x000000070000780c */ /* 0x040fe40003f44070 */
[----:B------:R-:W-:Y:S01]  /*0690*/  ISETP.GT.U32.AND P1, PT, R0, 0x3, PT ;  /* 0x000000030000780c */ /* 0x000fe20003f24070 */
[----:B------:R-:W-:-:S12]  /*06a0*/  @P0 BRA `(.L_x_11) ;  /* 0x0000000000300947 */ /* 0x000fd80003800000 */
[----:B------:R-:W-:Y:S04]  /*06b0*/  LDS R2, [R3] ;  /* 0x0000000003027984 */ /* 0x000fe80000000800 */
[----:B------:R-:W0:Y:S02]  /*06c0*/  LDS R7, [R3+0x800] ;  /* 0x0008000003077984 */ /* 0x000e240000000800 */
[----:B0-----:R-:W-:-:S05]  /*06d0*/  VIMNMX.U32 R2, PT, PT, R2, R7, !PT ;  /* 0x0000000702027248 */ /* 0x001fca0007fe0000 */
[----:B------:R-:W-:Y:S04]  /*06e0*/  STS [R3], R2 ;  /* 0x0000000203007388 */ /* 0x000fe80000000800 */
[----:B------:R-:W-:Y:S04]  /*06f0*/  LDS R6, [R4] ;  /* 0x0000000004067984 */ /* 0x000fe80000000800 */
[----:B------:R-:W0:Y:S02]  /*0700*/  LDS R7, [R4+0x800] ;  /* 0x0008000004077984 */ /* 0x000e240000000800 */
[----:B0-----:R-:W-:-:S05]  /*0710*/  VIMNMX.U32 R7, PT, PT, R6, R7, !PT ;  /* 0x0000000706077248 */ /* 0x001fca0007fe0000 */
[----:B------:R-:W-:Y:S04]  /*0720*/  STS [R4], R7 ;  /* 0x0000000704007388 */ /* 0x000fe80000000800 */
[----:B------:R-:W-:Y:S04]  /*0730*/  LDS R6, [R5] ;  /* 0x0000000005067984 */ /* 0x000fe80000000800 */
[----:B------:R-:W0:Y:S02]  /*0740*/  LDS R9, [R5+0x800] ;  /* 0x0008000005097984 */ /* 0x000e240000000800 */
[----:B0-----:R-:W-:-:S05]  /*0750*/  VIMNMX.U32 R6, PT, PT, R6, R9, !PT ;  /* 0x0000000906067248 */ /* 0x001fca0007fe0000 */
[----:B------:R0:W-:Y:S02]  /*0760*/  STS [R5], R6 ;  /* 0x0000000605007388 */ /* 0x0001e40000000800 */
.L_x_11:
[----:B------:R-:W-:Y:S05]  /*0770*/  BSYNC.RECONVERGENT B0 ;  /* 0x0000000000007941 */ /* 0x000fea0003800200 */
.L_x_10:
[----:B------:R-:W-:Y:S01]  /*0780*/  BAR.SYNC.DEFER_BLOCKING 0x0 ;  /* 0x0000000000007b1d */ /* 0x000fe20000010000 */
[----:B------:R-:W-:-:S05]  /*0790*/  ISETP.GT.U32.AND P0, PT, R0, 0x1, PT ;  /* 0x000000010000780c */ /* 0x000fca0003f04070 */
[----:B------:R-:W-:Y:S04]  /*07a0*/  BSSY.RECONVERGENT B0, `(.L_x_12) ;  /* 0x000000e000007945 */ /* 0x000fe80003800200 */
[----:B------:R-:W-:Y:S05]  /*07b0*/  @P6 BRA `(.L_x_13) ;  /* 0x0000000000306947 */ /* 0x000fea0003800000 */
[----:B------:R-:W-:Y:S04]  /*07c0*/  LDS R2, [R3] ;  /* 0x0000000003027984 */ /* 0x000fe80000000800 */
[----:B------:R-:W1:Y:S02]  /*07d0*/  LDS R7, [R3+0x400] ;  /* 0x0004000003077984 */ /* 0x000e640000000800 */
[----:B-1----:R-:W-:-:S05]  /*07e0*/  VIMNMX.U32 R2, PT, PT, R2, R7, !PT ;  /* 0x0000000702027248 */ /* 0x002fca0007fe0000 */
[----:B------:R-:W-:Y:S04]  /*07f0*/  STS [R3], R2 ;  /* 0x0000000203007388 */ /* 0x000fe80000000800 */
[----:B0-----:R-:W-:Y:S04]  /*0800*/  LDS R6, [R4] ;  /* 0x0000000004067984 */ /* 0x001fe80000000800 */
[----:B------:R-:W0:Y:S02]  /*0810*/  LDS R7, [R4+0x400] ;  /* 0x0004000004077984 */ /* 0x000e240000000800 */
[----:B0-----:R-:W-:-:S05]  /*0820*/  VIMNMX.U32 R7, PT, PT, R6, R7, !PT ;  /* 0x0000000706077248 */ /* 0x001fca0007fe0000 */
[----:B------:R-:W-:Y:S04]  /*0830*/  STS [R4], R7 ;  /* 0x0000000704007388 */ /* 0x000fe80000000800 */
[----:B------:R-:W-:Y:S04]  /*0840*/  LDS R6, [R5] ;  /* 0x0000000005067984 */ /* 0x000fe80000000800 */
[----:B------:R-:W0:Y:S02]  /*0850*/  LDS R9, [R5+0x400] ;  /* 0x0004000005097984 */ /* 0x000e240000000800 */
[----:B0-----:R-:W-:-:S05]  /*0860*/  VIMNMX.U32 R6, PT, PT, R6, R9, !PT ;  /* 0x0000000906067248 */ /* 0x001fca0007fe0000 */
[----:B------:R1:W-:Y:S02]  /*0870*/  STS [R5], R6 ;  /* 0x0000000605007388 */ /* 0x0003e40000000800 */
.L_x_13:
[----:B------:R-:W-:Y:S05]  /*0880*/  BSYNC.RECONVERGENT B0 ;  /* 0x0000000000007941 */ /* 0x000fea0003800200 */
.L_x_12:
[----:B------:R-:W-:Y:S01]  /*0890*/  BAR.SYNC.DEFER_BLOCKING 0x0 ;  /* 0x0000000000007b1d */ /* 0x000fe20000010000 */
[----:B------:R-:W-:-:S05]  /*08a0*/  ISETP.NE.AND P6, PT, R0, RZ, PT ;  /* 0x000000ff0000720c */ /* 0x000fca0003fc5270 */
[----:B------:R-:W-:Y:S04]  /*08b0*/  BSSY.RECONVERGENT B0, `(.L_x_14) ;  /* 0x000000e000007945 */ /* 0x000fe80003800200 */
[----:B------:R-:W-:Y:S05]  /*08c0*/  @P5 BRA `(.L_x_15) ;  /* 0x0000000000305947 */ /* 0x000fea0003800000 */
[----:B------:R-:W-:Y:S04]  /*08d0*/  LDS R2, [R3] ;  /* 0x0000000003027984 */ /* 0x000fe80000000800 */
[----:B------:R-:W2:Y:S02]  /*08e0*/  LDS R7, [R3+0x200] ;  /* 0x0002000003077984 */ /* 0x000ea40000000800 */
[----:B--2---:R-:W-:-:S05]  /*08f0*/  VIMNMX.U32 R2, PT, PT, R2, R7, !PT ;  /* 0x0000000702027248 */ /* 0x004fca0007fe0000 */
[----:B------:R-:W-:Y:S04]  /*0900*/  STS [R3], R2 ;  /* 0x0000000203007388 */ /* 0x000fe80000000800 */
[----:B01----:R-:W-:Y:S04]  /*0910*/  LDS R6, [R4] ;  /* 0x0000000004067984 */ /* 0x003fe80000000800 */
[----:B------:R-:W0:Y:S02]  /*0920*/  LDS R7, [R4+0x200] ;  /* 0x0002000004077984 */ /* 0x000e240000000800 */
[----:B0-----:R-:W-:-:S05]  /*0930*/  VIMNMX.U32 R7, PT, PT, R6, R7, !PT ;  /* 0x0000000706077248 */ /* 0x001fca0007fe0000 */
[----:B------:R-:W-:Y:S04]  /*0940*/  STS [R4], R7 ;  /* 0x0000000704007388 */ /* 0x000fe80000000800 */
[----:B------:R-:W-:Y:S04]  /*0950*/  LDS R6, [R5] ;  /* 0x0000000005067984 */ /* 0x000fe80000000800 */
[----:B------:R-:W0:Y:S02]  /*0960*/  LDS R9, [R5+0x200] ;  /* 0x0002000005097984 */ /* 0x000e240000000800 */
[----:B0-----:R-:W-:-:S05]  /*0970*/  VIMNMX.U32 R6, PT, PT, R6, R9, !PT ;  /* 0x0000000906067248 */ /* 0x001fca0007fe0000 */
[----:B------:R2:W-:Y:S02]  /*0980*/  STS [R5], R6 ;  /* 0x0000000605007388 */ /* 0x0005e40000000800 */
.L_x_15:
[----:B------:R-:W-:Y:S05]  /*0990*/  BSYNC.RECONVERGENT B0 ;  /* 0x0000000000007941 */ /* 0x000fea0003800200 */
.L_x_14:
[----:B------:R-:W-:Y:S01]  /*09a0*/  BAR.SYNC.DEFER_BLOCKING 0x0 ;  /* 0x0000000000007b1d */ /* 0x000fe20000010000 */
[----:B------:R-:W-:-:S05]  /*09b0*/  ISETP.GT.U32.AND P5, PT, R0, 0x3f, PT ;  /* 0x0000003f0000780c */ /* 0x000fca0003fa4070 */
[----:B------:R-:W-:Y:S08]  /*09c0*/  BSSY.RECONVERGENT B0, `(.L_x_16) ;  /* 0x000000e000007945 */ /* 0x000ff00003800200 */
[----:B------:R-:W-:Y:S05]  /*09d0*/  @P5 BRA `(.L_x_17) ;  /* 0x0000000000305947 */ /* 0x000fea0003800000 */
[----:B------:R-:W-:Y:S04]  /*09e0*/  LDS R0, [R3] ;  /* 0x0000000003007984 */ /* 0x000fe80000000800 */
[----:B------:R-:W3:Y:S02]  /*09f0*/  LDS R7, [R3+0x100] ;  /* 0x0001000003077984 */ /* 0x000ee40000000800 */
[----:B---3--:R-:W-:-:S05]  /*0a00*/  VIMNMX.U32 R0, PT, PT, R0, R7, !PT ;  /* 0x0000000700007248 */ /* 0x008fca0007fe0000 */
[----:B------:R-:W-:Y:S04]  /*0a10*/  STS [R3], R0 ;  /* 0x0000000003007388 */ /* 0x000fe80000000800 */
[----:B------:R-:W-:Y:S04]  /*0a20*/  LDS R2, [R4] ;  /* 0x0000000004027984 */ /* 0x000fe80000000800 */
[----:B------:R-:W3:Y:S02]  /*0a30*/  LDS R7, [R4+0x100] ;  /* 0x0001000004077984 */ /* 0x000ee40000000800 */
[----:B---3--:R-:W-:-:S05]  /*0a40*/  VIMNMX.U32 R7, PT, PT, R2, R7, !PT ;  /* 0x0000000702077248 */ /* 0x008fca0007fe0000 */
[----:B------:R-:W-:Y:S04]  /*0a50*/  STS [R4], R7 ;  /* 0x0000000704007388 */ /* 0x000fe80000000800 */
[----:B------:R-:W-:Y:S04]  /*0a60*/  LDS R2, [R5] ;  /* 0x0000000005027984 */ /* 0x000fe80000000800 */
[----:B------:R-:W3:Y:S02]  /*0a70*/  LDS R9, [R5+0x100] ;  /* 0x0001000005097984 */ /* 0x000ee40000000800 */
[----:B---3--:R-:W-:-:S05]  /*0a80*/  VIMNMX.U32 R2, PT, PT, R2, R9, !PT ;  /* 0x0000000902027248 */ /* 0x008fca0007fe0000 */
[----:B------:R3:W-:Y:S02]  /*0a90*/  STS [R5], R2 ;  /* 0x0000000205007388 */ /* 0x0007e40000000800 */
.L_x_17:
[----:B------:R-:W-:Y:S05]  /*0aa0*/  BSYNC.RECONVERGENT B0 ;  /* 0x0000000000007941 */ /* 0x000fea0003800200 */
.L_x_16:
[----:B------:R-:W-:Y:S06]  /*0ab0*/  BAR.SYNC.DEFER_BLOCKING 0x0 ;  /* 0x0000000000007b1d */ /* 0x000fec0000010000 */
[----:B------:R-:W-:Y:S04]  /*0ac0*/  BSSY.RECONVERGENT B0, `(.L_x_18) ;  /* 0x000000e000007945 */ /* 0x000fe80003800200 */
[----:B------:R-:W-:Y:S05]  /*0ad0*/  @P4 BRA `(.L_x_19) ;  /* 0x0000000000304947 */ /* 0x000fea0003800000 */
[----:B------:R-:W-:Y:S04]  /*0ae0*/  LDS R0, [R3] ;  /* 0x0000000003007984 */ /* 0x000fe80000000800 */
[----:B------:R-:W4:Y:S02]  /*0af0*/  LDS R7, [R3+0x80] ;  /* 0x0000800003077984 */ /* 0x000f240000000800 */
[----:B----4-:R-:W-:-:S05]  /*0b00*/  VIMNMX.U32 R0, PT, PT, R0, R7, !PT ;  /* 0x0000000700007248 */ /* 0x010fca0007fe0000 */
[----:B------:R-:W-:Y:S04]  /*0b10*/  STS [R3], R0 ;  /* 0x0000000003007388 */ /* 0x000fe80000000800 */
[----:B---3--:R-:W-:Y:S04]  /*0b20*/  LDS R2, [R4] ;  /* 0x0000000004027984 */ /* 0x008fe80000000800 */
[----:B------:R-:W3:Y:S02]  /*0b30*/  LDS R7, [R4+0x80] ;  /* 0x0000800004077984 */ /* 0x000ee40000000800 */
[----:B---3--:R-:W-:-:S05]  /*0b40*/  VIMNMX.U32 R7, PT, PT, R2, R7, !PT ;  /* 0x0000000702077248 */ /* 0x008fca0007fe0000 */
[----:B------:R-:W-:Y:S04]  /*0b50*/  STS [R4], R7 ;  /* 0x0000000704007388 */ /* 0x000fe80000000800 */
[----:B------:R-:W-:Y:S04]  /*0b60*/  LDS R2, [R5] ;  /* 0x0000000005027984 */ /* 0x000fe80000000800 */
[----:B------:R-:W3:Y:S02]  /*0b70*/  LDS R9, [R5+0x80] ;  /* 0x0000800005097984 */ /* 0x000ee40000000800 */
[----:B---3--:R-:W-:-:S05]  /*0b80*/  VIMNMX.U32 R2, PT, PT, R2, R9, !PT ;  /* 0x0000000902027248 */ /* 0x008fca0007fe0000 */
[----:B------:R3:W-:Y:S02]  /*0b90*/  STS [R5], R2 ;  /* 0x0000000205007388 */ /* 0x0007e40000000800 */
.L_x_19:
[----:B------:R-:W-:Y:S05]  /*0ba0*/  BSYNC.RECONVERGENT B0 ;  /* 0x0000000000007941 */ /* 0x000fea0003800200 */
.L_x_18:
        /* <DEDUP_REMOVED lines=15> */
.L_x_21:
[----:B------:R-:W-:Y:S05]  /*0ca0*/  BSYNC.RECONVERGENT B0 ;  /* 0x0000000000007941 */ /* 0x000fea0003800200 */
.L_x_20:
        /* <DEDUP_REMOVED lines=15> */
.L_x_23:
[----:B------:R-:W-:Y:S05]  /*0da0*/  BSYNC.RECONVERGENT B0 ;  /* 0x0000000000007941 */ /* 0x000fea0003800200 */
.L_x_22:
        /* <DEDUP_REMOVED lines=15> */
.L_x_25:
[----:B------:R-:W-:Y:S05]  /*0ea0*/  BSYNC.RECONVERGENT B0 ;  /* 0x0000000000007941 */ /* 0x000fea0003800200 */
.L_x_24:
        /* <DEDUP_REMOVED lines=15> */
.L_x_27:
[----:B------:R-:W-:Y:S05]  /*0fa0*/  BSYNC.RECONVERGENT B0 ;  /* 0x0000000000007941 */ /* 0x000fea0003800200 */
.L_x_26:
[----:B------:R-:W-:Y:S06]  /*0fb0*/  BAR.SYNC.DEFER_BLOCKING 0x0 ;  /* 0x0000000000007b1d */ /* 0x000fec0000010000 */
[----:B------:R-:W-:Y:S04]  /*0fc0*/  BSSY.RECONVERGENT B0, `(.L_x_28) ;  /* 0x000000e000007945 */ /* 0x000fe80003800200 */
[----:B------:R-:W-:Y:S05]  /*0fd0*/  @P6 BRA `(.L_x_29) ;  /* 0x0000000000306947 */ /* 0x000fea0003800000 */
[----:B------:R-:W-:Y:S04]  /*0fe0*/  LDS R0, [R3] ;  /* 0x0000000003007984 */ /* 0x000fe80000000800 */
[----:B------:R-:W4:Y:S02]  /*0ff0*/  LDS R7, [UR10+0x3004] ;  /* 0x0030040aff077984 */ /* 0x000f240008000800 */
[----:B----4-:R-:W-:-:S05]  /*1000*/  VIMNMX.U32 R0, PT, PT, R0, R7, !PT ;  /* 0x0000000700007248 */ /* 0x010fca0007fe0000 */
[----:B------:R-:W-:Y:S04]  /*1010*/  STS [R3], R0 ;  /* 0x0000000003007388 */ /* 0x000fe80000000800 */
[----:B---3--:R-:W-:Y:S04]  /*1020*/  LDS R2, [R4] ;  /* 0x0000000004027984 */ /* 0x008fe80000000800 */
[----:B------:R-:W3:Y:S02]  /*1030*/  LDS R7, [UR10+0x4004] ;  /* 0x0040040aff077984 */ /* 0x000ee40008000800 */
[----:B---3--:R-:W-:-:S05]  /*1040*/  VIMNMX.U32 R7, PT, PT, R2, R7, !PT ;  /* 0x0000000702077248 */ /* 0x008fca0007fe0000 */
[----:B------:R-:W-:Y:S04]  /*1050*/  STS [R4], R7 ;  /* 0x0000000704007388 */ /* 0x000fe80000000800 */
[----:B------:R-:W-:Y:S04]  /*1060*/  LDS R2, [R5] ;  /* 0x0000000005027984 */ /* 0x000fe80000000800 */
[----:B------:R-:W3:Y:S02]  /*1070*/  LDS R9, [UR10+0x5004] ;  /* 0x0050040aff097984 */ /* 0x000ee40008000800 */
[----:B---3--:R-:W-:-:S05]  /*1080*/  VIMNMX.U32 R2, PT, PT, R2, R9, !PT ;  /* 0x0000000902027248 */ /* 0x008fca0007fe0000 */
[----:B------:R3:W-:Y:S02]  /*1090*/  STS [R5], R2 ;  /* 0x0000000205007388 */ /* 0x0007e40000000800 */
.L_x_29:
[----:B------:R-:W-:Y:S05]  /*10a0*/  BSYNC.RECONVERGENT B0 ;  /* 0x0000000000007941 */ /* 0x000fea0003800200 */
.L_x_28:
[----:B------:R-:W-:Y:S06]  /*10b0*/  BAR.SYNC.DEFER_BLOCKING 0x0 ;  /* 0x0000000000007b1d */ /* 0x000fec0000010000 */
[----:B------:R-:W-:Y:S05]  /*10c0*/  @P6 EXIT ;  /* 0x000000000000694d */ /* 0x000fea0003800000 */
[----:B0123--:R-:W0:Y:S01]  /*10d0*/  LDS R5, [UR10+0x3000] ;  /* 0x0030000aff057984 */ /* 0x00fe220008000800 */
[----:B------:R-:W1:Y:S03]  /*10e0*/  LDCU.64 UR4, c[0x0][0x380] ;  /* 0x00007000ff0477ac */ /* 0x000e660008000a00 */
[----:B------:R-:W2:Y:S04]  /*10f0*/  LDS R7, [UR10+0x4000] ;  /* 0x0040000aff077984 */ /* 0x000ea80008000800 */
[----:B------:R-:W3:Y:S01]  /*1100*/  LDS R9, [UR10+0x5000] ;  /* 0x0050000aff097984 */ /* 0x000ee20008000800 */
[----:B-1----:R-:W-:-:S04]  /*1110*/  UIADD3 UR4, UP0, UPT, UR4, 0x3000, URZ ;  /* 0x0000300004047890 */ /* 0x002fc8000ff1e0ff */
[----:B------:R-:W-:Y:S02]  /*1120*/  UIADD3.X UR5, UPT, UPT, URZ, UR5, URZ, UP0, !UPT ;  /* 0x00000005ff057290 */ /* 0x000fe400087fe4ff */
[----:B------:R-:W-:-:S04]  /*1130*/  IMAD.U32 R2, RZ, RZ, UR4 ;  /* 0x00000004ff027e24 */ /* 0x000fc8000f8e00ff */
[----:B------:R-:W-:-:S05]  /*1140*/  IMAD.U32 R3, RZ, RZ, UR5 ;  /* 0x00000005ff037e24 */ /* 0x000fca000f8e00ff */
[----:B0-----:R-:W-:Y:S04]  /*1150*/  REDG.E.MAX.STRONG.GPU desc[UR12][R2.64], R5 ;  /* 0x000000050200798e */ /* 0x001fe8000d12e10c */
[----:B--2---:R-:W-:Y:S04]  /*1160*/  REDG.E.MAX.STRONG.GPU desc[UR12][R2.64+0x4], R7 ;  /* 0x000004070200798e */ /* 0x004fe8000d12e10c */
[----:B---3--:R-:W-:Y:S01]  /*1170*/  REDG.E.MAX.STRONG.GPU desc[UR12][R2.64+0x8], R9 ;  /* 0x000008090200798e */ /* 0x008fe2000d12e10c */
[----:B------:R-:W-:Y:S05]  /*1180*/  EXIT ;  /* 0x000000000000794d */ /* 0x000fea0003800000 */
.L_x_30:
[----:B------:R-:W-:-:S00]  /*1190*/  BRA `(.L_x_30) ;  /* 0xfffffffc00fc7947 */ /* 0x000fc0000383ffff */
[----:B------:R-:W-:-:S00]  /*11a0*/  NOP ;  /* 0x0000000000007918 */ /* 0x000fc00000000000 */
        /* <DEDUP_REMOVED lines=13> */
.L_x_31:


//--------------------- .nv.shared.calc_histogram_shared_kernel --------------------------
	.section	.nv.shared.calc_histogram_shared_kernel,"aw",@nobits
	.sectionflags	@""
	.align	4
.nv.shared.calc_histogram_shared_kernel:
	.zero		25600


//--------------------- .nv.shared.reserved.0     --------------------------
	.section	.nv.shared.reserved.0,"aw",@nobits
	.weak		__nv_reservedSMEM_offset_0_alias
	.size		__nv_reservedSMEM_offset_0_alias, 0, 64
	.other		__nv_reservedSMEM_offset_0_alias,@"STO_CUDA_RESERVED_SHARED STV_DEFAULT"
__nv_reservedSMEM_offset_0_alias:
	.zero		0
	.zero		64


//--------------------- .nv.constant0.calc_histogram_shared_kernel --------------------------
	.section	.nv.constant0.calc_histogram_shared_kernel,"a",@progbits
	.sectionflags	@""
	.align	4
.nv.constant0.calc_histogram_shared_kernel:
	.zero		920


//--------------------- SYMBOLS --------------------------

	.type		.nv.reservedSmem.offset0,@object
	.size		.nv.reservedSmem.offset0,0x4
	.type		.nv.reservedSmem.cap,@object
	.size		.nv.reservedSmem.cap,0x4
